//
// Generated by NVIDIA NVVM Compiler
//
// Compiler Build ID: CL-36424714
// Cuda compilation tools, release 13.0, V13.0.88
// Based on NVVM 20.0.0
//

.version 9.0
.target sm_100
.address_size 64

	// .globl	_Z10checkIndexv
.extern .func  (.param .b32 func_retval0) vprintf
(
	.param .b64 vprintf_param_0,
	.param .b64 vprintf_param_1
)
;
.global .align 1 .b8 $str[81] = {116, 104, 114, 101, 97, 100, 73, 100, 101, 120, 58, 40, 37, 100, 44, 37, 100, 44, 37, 100, 41, 32, 98, 108, 111, 99, 107, 73, 100, 120, 58, 40, 37, 100, 44, 37, 100, 44, 37, 100, 41, 32, 98, 108, 111, 99, 107, 68, 105, 109, 58, 40, 37, 100, 44, 37, 100, 44, 37, 100, 41, 32, 103, 114, 105, 100, 68, 105, 109, 40, 37, 100, 44, 37, 100, 44, 37, 100, 41, 10};

.visible .entry _Z10checkIndexv()
{
	.local .align 16 .b8 	__local_depot0[48];
	.reg .b64 	%SP;
	.reg .b64 	%SPL;
	.reg .b32 	%r<15>;
	.reg .b64 	%rd<5>;

	mov.u64 	%SPL, __local_depot0;
	cvta.local.u64 	%SP, %SPL;
	add.u64 	%rd1, %SP, 0;
	add.u64 	%rd2, %SPL, 0;
	mov.u32 	%r1, %tid.x;
	mov.u32 	%r2, %tid.y;
	mov.u32 	%r3, %tid.z;
	mov.u32 	%r4, %ctaid.x;
	mov.u32 	%r5, %ctaid.y;
	mov.u32 	%r6, %ctaid.z;
	mov.u32 	%r7, %ntid.x;
	mov.u32 	%r8, %ntid.y;
	mov.u32 	%r9, %ntid.z;
	mov.u32 	%r10, %nctaid.x;
	mov.u32 	%r11, %nctaid.y;
	mov.u32 	%r12, %nctaid.z;
	st.local.v4.u32 	[%rd2], {%r1, %r2, %r3, %r4};
	st.local.v4.u32 	[%rd2+16], {%r5, %r6, %r7, %r8};
	st.local.v4.u32 	[%rd2+32], {%r9, %r10, %r11, %r12};
	mov.u64 	%rd3, $str;
	cvta.global.u64 	%rd4, %rd3;
	{ // callseq 0, 0
	.param .b64 param0;
	st.param.b64 	[param0], %rd4;
	.param .b64 param1;
	st.param.b64 	[param1], %rd1;
	.param .b32 retval0;
	call.uni (retval0), 
	vprintf, 
	(
	param0, 
	param1
	);
	ld.param.b32 	%r13, [retval0];
	} // callseq 0
	ret;

}


// ===== COMPILED SASS (sm_100) =====

	.target	sm_100

	.elftype	@"ET_EXEC"


//--------------------- .note.nv.tkinfo           --------------------------
	.section	.note.nv.tkinfo,"",@"SHT_NOTE"
	.sectionflags	@"SHF_NOTE_NV_TKINFO"
	.tkinfo
        /*0018*/ 	.word	0x00000002
        /*0030*/ 	.string	""
        /*0030*/ 	.string	"ptxas"
        /*0030*/ 	.string	"Cuda compilation tools, release 13.0, V13.0.88"
        /*0030*/ 	.string	"Build cuda_13.0.r13.0/compiler.36424714_0"
        /*0030*/ 	.string	"-arch sm_100 -m 64 "



//--------------------- .note.nv.cuinfo           --------------------------
	.section	.note.nv.cuinfo,"",@"SHT_NOTE"
	.sectionflags	@"SHF_NOTE_NV_CUINFO"
        /*0018*/ 	.short	0x0002
        /*001a*/ 	.short	0x0064
        /*001c*/ 	.short	0x0082
	.zero		2


//--------------------- .nv.info                  --------------------------
	.section	.nv.info,"",@"SHT_CUDA_INFO"
	.align	4


	//----- nvinfo : EIATTR_REGCOUNT
	.align		4
        /*0000*/ 	.byte	0x04, 0x2f
        /*0002*/ 	.short	(.L_2 - .L_1)
	.align		4
.L_1:
        /*0004*/ 	.word	index@(_Z10checkIndexv)
        /*0008*/ 	.word	0x00000018


	//----- nvinfo : EIATTR_FRAME_SIZE
	.align		4
.L_2:
        /*000c*/ 	.byte	0x04, 0x11
        /*000e*/ 	.short	(.L_4 - .L_3)
	.align		4
.L_3:
        /*0010*/ 	.word	index@(_Z10checkIndexv)
        /*0014*/ 	.word	0x00000030


	//----- nvinfo : EIATTR_MIN_STACK_SIZE
	.align		4
.L_4:
        /*0018*/ 	.byte	0x04, 0x12
        /*001a*/ 	.short	(.L_6 - .L_5)
	.align		4
.L_5:
        /*001c*/ 	.word	index@(_Z10checkIndexv)
        /*0020*/ 	.word	0x00000030
.L_6:


//--------------------- .nv.compat                --------------------------
	.section	.nv.compat,"",@"SHT_CUDA_COMPAT_INFO"
	.align	4
        /*0000*/ 	.byte	0x02, 0x09, 0x00, 0x00, 0x02, 0x02, 0x01, 0x00, 0x02, 0x05, 0x05, 0x00, 0x03, 0x07, 0x01, 0x01
        /*0010*/ 	.byte	0x02, 0x03, 0x00, 0x00, 0x02, 0x06, 0x01, 0x00, 0x04, 0x0b, 0x08, 0x00, 0x09, 0x00, 0x00, 0x00
        /*0020*/ 	.byte	0x00, 0x00, 0x00, 0x00


//--------------------- .nv.info._Z10checkIndexv  --------------------------
	.section	.nv.info._Z10checkIndexv,"",@"SHT_CUDA_INFO"
	.sectionflags	@""
	.align	4


	//----- nvinfo : EIATTR_CUDA_API_VERSION
	.align		4
        /*0000*/ 	.byte	0x04, 0x37
        /*0002*/ 	.short	(.L_8 - .L_7)
.L_7:
        /*0004*/ 	.word	0x00000082


	//----- nvinfo : EIATTR_SPARSE_MMA_MASK
	.align		4
.L_8:
        /*0008*/ 	.byte	0x03, 0x50
        /*000a*/ 	.short	0x0000


	//----- nvinfo : EIATTR_MAXREG_COUNT
	.align		4
        /*000c*/ 	.byte	0x03, 0x1b
        /*000e*/ 	.short	0x00ff


	//----- nvinfo : EIATTR_EXTERNS
	.align		4
        /*0010*/ 	.byte	0x04, 0x0f
        /*0012*/ 	.short	(.L_10 - .L_9)


	//   ....[0]....
	.align		4
.L_9:
        /*0014*/ 	.word	index@(vprintf)


	//----- nvinfo : EIATTR_MERCURY_ISA_VERSION
	.align		4
.L_10:
        /*0018*/ 	.byte	0x03, 0x5f
        /*001a*/ 	.short	0x0101


	//----- nvinfo : EIATTR_VRC_CTA_INIT_COUNT
	.align		4
        /*001c*/ 	.byte	0x02, 0x4a
	.zero		1
	.zero		1


	//----- nvinfo : EIATTR_SYSCALL_OFFSETS
	.align		4
        /*0020*/ 	.byte	0x04, 0x46
        /*0022*/ 	.short	(.L_12 - .L_11)


	//   ....[0]....
.L_11:
        /*0024*/ 	.word	0x000001b0


	//----- nvinfo : EIATTR_EXIT_INSTR_OFFSETS
	.align		4
.L_12:
        /*0028*/ 	.byte	0x04, 0x1c
        /*002a*/ 	.short	(.L_14 - .L_13)


	//   ....[0]....
.L_13:
        /*002c*/ 	.word	0x000001c0


	//----- nvinfo : EIATTR_SW_WAR
	.align		4
.L_14:
        /*0030*/ 	.byte	0x04, 0x36
        /*0032*/ 	.short	(.L_16 - .L_15)
.L_15:
        /*0034*/ 	.word	0x00000008
.L_16:


//--------------------- .nv.callgraph             --------------------------
	.section	.nv.callgraph,"",@"SHT_CUDA_CALLGRAPH"
	.align	4
	.sectionentsize	8
	.align		4
        /*0000*/ 	.word	0x00000000
	.align		4
        /*0004*/ 	.word	0xffffffff
	.align		4
        /*0008*/ 	.word	index@(_Z10checkIndexv)
	.align		4
        /*000c*/ 	.word	index@(vprintf)
	.align		4
        /*0010*/ 	.word	0x00000000
	.align		4
        /*0014*/ 	.word	0xfffffffe
	.align		4
        /*0018*/ 	.word	0x00000000
	.align		4
        /*001c*/ 	.word	0xfffffffd
	.align		4
        /*0020*/ 	.word	0x00000000
	.align		4
        /*0024*/ 	.word	0xfffffffc


//--------------------- .nv.constant4             --------------------------
	.section	.nv.constant4,"a",@progbits
	.align	8
	.align		8
.nv.constant4:
        /*0000*/ 	.dword	vprintf
	.align		8
        /*0008*/ 	.dword	$str


//--------------------- .text._Z10checkIndexv     --------------------------
	.section	.text._Z10checkIndexv,"ax",@progbits
	.align	128
        .global         _Z10checkIndexv
        .type           _Z10checkIndexv,@function
        .size           _Z10checkIndexv,(.L_x_2 - _Z10checkIndexv)
        .other          _Z10checkIndexv,@"STO_CUDA_ENTRY STV_DEFAULT"
_Z10checkIndexv:
.text._Z10checkIndexv:
[----:B------:R-:W0:Y:S01]  /*0000*/  LDC R1, c[0x0][0x37c] ;  /* 0x0000df00ff017b82 */ /* 0x000e220000000800 */
[----:B------:R-:W1:Y:S01]  /*0010*/  S2R R8, SR_TID.X ;  /* 0x0000000000087919 */ /* 0x000e620000002100 */
[----:B------:R-:W2:Y:S06]  /*0020*/  LDCU UR5, c[0x0][0x2fc] ;  /* 0x00005f80ff0577ac */ /* 0x000eac0008000800 */
[----:B------:R-:W3:Y:S01]  /*0030*/  LDC R14, c[0x0][0x360] ;  /* 0x0000d800ff0e7b82 */ /* 0x000ee20000000800 */
[----:B0-----:R-:W-:Y:S01]  /*0040*/  VIADD R1, R1, 0xffffffd0 ;  /* 0xffffffd001017836 */ /* 0x001fe20000000000 */
[----:B------:R-:W1:Y:S01]  /*0050*/  S2R R9, SR_TID.Y ;  /* 0x0000000000097919 */ /* 0x000e620000002200 */
[----:B------:R-:W-:Y:S01]  /*0060*/  MOV R0, 0x0 ;  /* 0x0000000000007802 */ /* 0x000fe20000000f00 */
[----:B------:R-:W0:Y:S01]  /*0070*/  LDCU UR4, c[0x0][0x2f8] ;  /* 0x00005f00ff0477ac */ /* 0x000e220008000800 */
[----:B------:R-:W1:Y:S03]  /*0080*/  S2R R10, SR_TID.Z ;  /* 0x00000000000a7919 */ /* 0x000e660000002300 */
[----:B------:R-:W3:Y:S01]  /*0090*/  LDC R15, c[0x0][0x364] ;  /* 0x0000d900ff0f7b82 */ /* 0x000ee20000000800 */
[----:B------:R-:W4:Y:S01]  /*00a0*/  LDCU.64 UR6, c[0x4][0x8] ;  /* 0x01000100ff0677ac */ /* 0x000f220008000a00 */
[----:B------:R-:W1:Y:S01]  /*00b0*/  S2R R11, SR_CTAID.X ;  /* 0x00000000000b7919 */ /* 0x000e620000002500 */
[----:B------:R-:W3:Y:S05]  /*00c0*/  S2R R12, SR_CTAID.Y ;  /* 0x00000000000c7919 */ /* 0x000eea0000002600 */
[----:B------:R-:W5:Y:S01]  /*00d0*/  LDC R16, c[0x0][0x368] ;  /* 0x0000da00ff107b82 */ /* 0x000f620000000800 */
[----:B------:R-:W3:Y:S01]  /*00e0*/  S2R R13, SR_CTAID.Z ;  /* 0x00000000000d7919 */ /* 0x000ee20000002700 */
[----:B0-----:R-:W-:-:S06]  /*00f0*/  IADD3 R6, P0, PT, R1, UR4, RZ ;  /* 0x0000000401067c10 */ /* 0x001fcc000ff1e0ff */
[----:B------:R-:W5:Y:S01]  /*0100*/  LDC R17, c[0x0][0x370] ;  /* 0x0000dc00ff117b82 */ /* 0x000f620000000800 */
[----:B----4-:R-:W-:Y:S01]  /*0110*/  IMAD.U32 R4, RZ, RZ, UR6 ;  /* 0x00000006ff047e24 */ /* 0x010fe2000f8e00ff */
[----:B------:R-:W-:Y:S01]  /*0120*/  MOV R5, UR7 ;  /* 0x0000000700057c02 */ /* 0x000fe20008000f00 */
[----:B--2---:R-:W-:-:S05]  /*0130*/  IMAD.X R7, RZ, RZ, UR5, P0 ;  /* 0x00000005ff077e24 */ /* 0x004fca00080e06ff */
[----:B------:R-:W5:Y:S08]  /*0140*/  LDC R18, c[0x0][0x374] ;  /* 0x0000dd00ff127b82 */ /* 0x000f700000000800 */
[----:B------:R-:W5:Y:S01]  /*0150*/  LDC R19, c[0x0][0x378] ;  /* 0x0000de00ff137b82 */ /* 0x000f620000000800 */
[----:B-1----:R0:W-:Y:S07]  /*0160*/  STL.128 [R1], R8 ;  /* 0x0000000801007387 */ /* 0x0021ee0000100c00 */
[----:B------:R0:W1:Y:S01]  /*0170*/  LDC.64 R2, c[0x4][R0] ;  /* 0x0100000000027b82 */ /* 0x0000620000000a00 */
[----:B---3--:R0:W-:Y:S04]  /*0180*/  STL.128 [R1+0x10], R12 ;  /* 0x0000100c01007387 */ /* 0x0081e80000100c00 */
[----:B-----5:R0:W-:Y:S02]  /*0190*/  STL.128 [R1+0x20], R16 ;  /* 0x0000201001007387 */ /* 0x0201e40000100c00 */
[----:B------:R-:W-:-:S07]  /*01a0*/  LEPC R20, `(.L_x_0) ;  /* 0x000000001014794e */ /* 0x000fce0000000000 */
[----:B01----:R-:W-:Y:S05]  /*01b0*/  CALL.ABS.NOINC R2 ;  /* 0x0000000002007343 */ /* 0x003fea0003c00000 */
.L_x_0:
[----:B------:R-:W-:Y:S05]  /*01c0*/  EXIT ;  /* 0x000000000000794d */ /* 0x000fea0003800000 */
.L_x_1:
[----:B------:R-:W-:-:S00]  /*01d0*/  BRA `(.L_x_1) ;  /* 0xfffffffc00fc7947 */ /* 0x000fc0000383ffff */
[----:B------:R-:W-:-:S00]  /*01e0*/  NOP ;  /* 0x0000000000007918 */ /* 0x000fc00000000000 */
        /* <DEDUP_REMOVED lines=9> */
.L_x_2:


//--------------------- .nv.global.init           --------------------------
	.section	.nv.global.init,"aw",@progbits
.nv.global.init:
	.type		$str,@object
	.size		$str,(.L_0 - $str)
$str:
        /*0000*/ 	.byte	0x74, 0x68, 0x72, 0x65, 0x61, 0x64, 0x49, 0x64, 0x65, 0x78, 0x3a, 0x28, 0x25, 0x64, 0x2c, 0x25
        /*0010*/ 	.byte	0x64, 0x2c, 0x25, 0x64, 0x29, 0x20, 0x62, 0x6c, 0x6f, 0x63, 0x6b, 0x49, 0x64, 0x78, 0x3a, 0x28
        /*0020*/ 	.byte	0x25, 0x64, 0x2c, 0x25, 0x64, 0x2c, 0x25, 0x64, 0x29, 0x20, 0x62, 0x6c, 0x6f, 0x63, 0x6b, 0x44
        /*0030*/ 	.byte	0x69, 0x6d, 0x3a, 0x28, 0x25, 0x64, 0x2c, 0x25, 0x64, 0x2c, 0x25, 0x64, 0x29, 0x20, 0x67, 0x72
        /*0040*/ 	.byte	0x69, 0x64, 0x44, 0x69, 0x6d, 0x28, 0x25, 0x64, 0x2c, 0x25, 0x64, 0x2c, 0x25, 0x64, 0x29, 0x0a
        /*0050*/ 	.byte	0x00
.L_0:


//--------------------- .nv.shared.reserved.0     --------------------------
	.section	.nv.shared.reserved.0,"aw",@nobits
	.weak		__nv_reservedSMEM_offset_0_alias
	.size		__nv_reservedSMEM_offset_0_alias, 0, 64
	.other		__nv_reservedSMEM_offset_0_alias,@"STO_CUDA_RESERVED_SHARED STV_DEFAULT"
__nv_reservedSMEM_offset_0_alias:
	.zero		0
	.zero		64


//--------------------- .nv.constant0._Z10checkIndexv --------------------------
	.section	.nv.constant0._Z10checkIndexv,"a",@progbits
	.sectionflags	@""
	.align	4
.nv.constant0._Z10checkIndexv:
	.zero		896


//--------------------- SYMBOLS --------------------------

	.type		.nv.reservedSmem.offset0,@object
	.size		.nv.reservedSmem.offset0,0x4
	.type		vprintf,@function
